//
// Generated by NVIDIA NVVM Compiler
//
// Compiler Build ID: CL-36424714
// Cuda compilation tools, release 13.0, V13.0.88
// Based on NVVM 20.0.0
//

.version 9.0
.target sm_100
.address_size 64

	// .globl	_Z6kernelIf7functorEvRKT0_PT_S5_i

.visible .entry _Z6kernelIf7functorEvRKT0_PT_S5_i(
	.param .u64 .ptr .align 1 _Z6kernelIf7functorEvRKT0_PT_S5_i_param_0,
	.param .u64 .ptr .align 1 _Z6kernelIf7functorEvRKT0_PT_S5_i_param_1,
	.param .u64 .ptr .align 1 _Z6kernelIf7functorEvRKT0_PT_S5_i_param_2,
	.param .u32 _Z6kernelIf7functorEvRKT0_PT_S5_i_param_3
)
{
	.reg .pred 	%p<10>;
	.reg .b32 	%r<49>;
	.reg .b32 	%f<174>;
	.reg .b64 	%rd<22>;

	ld.param.u64 	%rd9, [_Z6kernelIf7functorEvRKT0_PT_S5_i_param_1];
	ld.param.u64 	%rd10, [_Z6kernelIf7functorEvRKT0_PT_S5_i_param_2];
	ld.param.u32 	%r12, [_Z6kernelIf7functorEvRKT0_PT_S5_i_param_3];
	cvta.to.global.u64 	%rd1, %rd10;
	cvta.to.global.u64 	%rd2, %rd9;
	setp.lt.s32 	%p1, %r12, 1;
	@%p1 bra 	$L__BB0_12;
	and.b32  	%r1, %r12, 7;
	setp.lt.u32 	%p2, %r12, 8;
	mov.b32 	%r47, 0;
	@%p2 bra 	$L__BB0_4;
	and.b32  	%r47, %r12, 2147483640;
	neg.s32 	%r45, %r47;
	add.s64 	%rd21, %rd2, 16;
	add.s64 	%rd20, %rd1, 16;
$L__BB0_3:
	.pragma "nounroll";
	ld.global.f32 	%f1, [%rd21+-16];
	fma.rn.f32 	%f2, %f1, 0f3BBB989D, 0f3F000000;
	cvt.sat.f32.f32 	%f3, %f2;
	mov.f32 	%f4, 0f4B400001;
	mov.f32 	%f5, 0f437C0000;
	fma.rm.f32 	%f6, %f3, %f5, %f4;
	add.f32 	%f7, %f6, 0fCB40007F;
	neg.f32 	%f8, %f7;
	fma.rn.f32 	%f9, %f1, 0f3FB8AA3B, %f8;
	fma.rn.f32 	%f10, %f1, 0f32A57060, %f9;
	mov.b32 	%r14, %f6;
	shl.b32 	%r15, %r14, 23;
	mov.b32 	%f11, %r15;
	ex2.approx.ftz.f32 	%f12, %f10;
	mul.f32 	%f13, %f12, %f11;
	st.global.f32 	[%rd20+-16], %f13;
	ld.global.f32 	%f14, [%rd21+-12];
	fma.rn.f32 	%f15, %f14, 0f3BBB989D, 0f3F000000;
	cvt.sat.f32.f32 	%f16, %f15;
	fma.rm.f32 	%f17, %f16, %f5, %f4;
	add.f32 	%f18, %f17, 0fCB40007F;
	neg.f32 	%f19, %f18;
	fma.rn.f32 	%f20, %f14, 0f3FB8AA3B, %f19;
	fma.rn.f32 	%f21, %f14, 0f32A57060, %f20;
	mov.b32 	%r16, %f17;
	shl.b32 	%r17, %r16, 23;
	mov.b32 	%f22, %r17;
	ex2.approx.ftz.f32 	%f23, %f21;
	mul.f32 	%f24, %f23, %f22;
	st.global.f32 	[%rd20+-12], %f24;
	ld.global.f32 	%f25, [%rd21+-8];
	fma.rn.f32 	%f26, %f25, 0f3BBB989D, 0f3F000000;
	cvt.sat.f32.f32 	%f27, %f26;
	fma.rm.f32 	%f28, %f27, %f5, %f4;
	add.f32 	%f29, %f28, 0fCB40007F;
	neg.f32 	%f30, %f29;
	fma.rn.f32 	%f31, %f25, 0f3FB8AA3B, %f30;
	fma.rn.f32 	%f32, %f25, 0f32A57060, %f31;
	mov.b32 	%r18, %f28;
	shl.b32 	%r19, %r18, 23;
	mov.b32 	%f33, %r19;
	ex2.approx.ftz.f32 	%f34, %f32;
	mul.f32 	%f35, %f34, %f33;
	st.global.f32 	[%rd20+-8], %f35;
	ld.global.f32 	%f36, [%rd21+-4];
	fma.rn.f32 	%f37, %f36, 0f3BBB989D, 0f3F000000;
	cvt.sat.f32.f32 	%f38, %f37;
	fma.rm.f32 	%f39, %f38, %f5, %f4;
	add.f32 	%f40, %f39, 0fCB40007F;
	neg.f32 	%f41, %f40;
	fma.rn.f32 	%f42, %f36, 0f3FB8AA3B, %f41;
	fma.rn.f32 	%f43, %f36, 0f32A57060, %f42;
	mov.b32 	%r20, %f39;
	shl.b32 	%r21, %r20, 23;
	mov.b32 	%f44, %r21;
	ex2.approx.ftz.f32 	%f45, %f43;
	mul.f32 	%f46, %f45, %f44;
	st.global.f32 	[%rd20+-4], %f46;
	ld.global.f32 	%f47, [%rd21];
	fma.rn.f32 	%f48, %f47, 0f3BBB989D, 0f3F000000;
	cvt.sat.f32.f32 	%f49, %f48;
	fma.rm.f32 	%f50, %f49, %f5, %f4;
	add.f32 	%f51, %f50, 0fCB40007F;
	neg.f32 	%f52, %f51;
	fma.rn.f32 	%f53, %f47, 0f3FB8AA3B, %f52;
	fma.rn.f32 	%f54, %f47, 0f32A57060, %f53;
	mov.b32 	%r22, %f50;
	shl.b32 	%r23, %r22, 23;
	mov.b32 	%f55, %r23;
	ex2.approx.ftz.f32 	%f56, %f54;
	mul.f32 	%f57, %f56, %f55;
	st.global.f32 	[%rd20], %f57;
	ld.global.f32 	%f58, [%rd21+4];
	fma.rn.f32 	%f59, %f58, 0f3BBB989D, 0f3F000000;
	cvt.sat.f32.f32 	%f60, %f59;
	fma.rm.f32 	%f61, %f60, %f5, %f4;
	add.f32 	%f62, %f61, 0fCB40007F;
	neg.f32 	%f63, %f62;
	fma.rn.f32 	%f64, %f58, 0f3FB8AA3B, %f63;
	fma.rn.f32 	%f65, %f58, 0f32A57060, %f64;
	mov.b32 	%r24, %f61;
	shl.b32 	%r25, %r24, 23;
	mov.b32 	%f66, %r25;
	ex2.approx.ftz.f32 	%f67, %f65;
	mul.f32 	%f68, %f67, %f66;
	st.global.f32 	[%rd20+4], %f68;
	ld.global.f32 	%f69, [%rd21+8];
	fma.rn.f32 	%f70, %f69, 0f3BBB989D, 0f3F000000;
	cvt.sat.f32.f32 	%f71, %f70;
	fma.rm.f32 	%f72, %f71, %f5, %f4;
	add.f32 	%f73, %f72, 0fCB40007F;
	neg.f32 	%f74, %f73;
	fma.rn.f32 	%f75, %f69, 0f3FB8AA3B, %f74;
	fma.rn.f32 	%f76, %f69, 0f32A57060, %f75;
	mov.b32 	%r26, %f72;
	shl.b32 	%r27, %r26, 23;
	mov.b32 	%f77, %r27;
	ex2.approx.ftz.f32 	%f78, %f76;
	mul.f32 	%f79, %f78, %f77;
	st.global.f32 	[%rd20+8], %f79;
	ld.global.f32 	%f80, [%rd21+12];
	fma.rn.f32 	%f81, %f80, 0f3BBB989D, 0f3F000000;
	cvt.sat.f32.f32 	%f82, %f81;
	fma.rm.f32 	%f83, %f82, %f5, %f4;
	add.f32 	%f84, %f83, 0fCB40007F;
	neg.f32 	%f85, %f84;
	fma.rn.f32 	%f86, %f80, 0f3FB8AA3B, %f85;
	fma.rn.f32 	%f87, %f80, 0f32A57060, %f86;
	mov.b32 	%r28, %f83;
	shl.b32 	%r29, %r28, 23;
	mov.b32 	%f88, %r29;
	ex2.approx.ftz.f32 	%f89, %f87;
	mul.f32 	%f90, %f89, %f88;
	st.global.f32 	[%rd20+12], %f90;
	add.s32 	%r45, %r45, 8;
	add.s64 	%rd21, %rd21, 32;
	add.s64 	%rd20, %rd20, 32;
	setp.ne.s32 	%p3, %r45, 0;
	@%p3 bra 	$L__BB0_3;
$L__BB0_4:
	setp.eq.s32 	%p4, %r1, 0;
	@%p4 bra 	$L__BB0_12;
	and.b32  	%r7, %r12, 3;
	setp.lt.u32 	%p5, %r1, 4;
	@%p5 bra 	$L__BB0_7;
	mul.wide.u32 	%rd11, %r47, 4;
	add.s64 	%rd12, %rd2, %rd11;
	ld.global.f32 	%f91, [%rd12];
	fma.rn.f32 	%f92, %f91, 0f3BBB989D, 0f3F000000;
	cvt.sat.f32.f32 	%f93, %f92;
	mov.f32 	%f94, 0f4B400001;
	mov.f32 	%f95, 0f437C0000;
	fma.rm.f32 	%f96, %f93, %f95, %f94;
	add.f32 	%f97, %f96, 0fCB40007F;
	neg.f32 	%f98, %f97;
	fma.rn.f32 	%f99, %f91, 0f3FB8AA3B, %f98;
	fma.rn.f32 	%f100, %f91, 0f32A57060, %f99;
	mov.b32 	%r30, %f96;
	shl.b32 	%r31, %r30, 23;
	mov.b32 	%f101, %r31;
	ex2.approx.ftz.f32 	%f102, %f100;
	mul.f32 	%f103, %f102, %f101;
	add.s64 	%rd13, %rd1, %rd11;
	st.global.f32 	[%rd13], %f103;
	ld.global.f32 	%f104, [%rd12+4];
	fma.rn.f32 	%f105, %f104, 0f3BBB989D, 0f3F000000;
	cvt.sat.f32.f32 	%f106, %f105;
	fma.rm.f32 	%f107, %f106, %f95, %f94;
	add.f32 	%f108, %f107, 0fCB40007F;
	neg.f32 	%f109, %f108;
	fma.rn.f32 	%f110, %f104, 0f3FB8AA3B, %f109;
	fma.rn.f32 	%f111, %f104, 0f32A57060, %f110;
	mov.b32 	%r32, %f107;
	shl.b32 	%r33, %r32, 23;
	mov.b32 	%f112, %r33;
	ex2.approx.ftz.f32 	%f113, %f111;
	mul.f32 	%f114, %f113, %f112;
	st.global.f32 	[%rd13+4], %f114;
	ld.global.f32 	%f115, [%rd12+8];
	fma.rn.f32 	%f116, %f115, 0f3BBB989D, 0f3F000000;
	cvt.sat.f32.f32 	%f117, %f116;
	fma.rm.f32 	%f118, %f117, %f95, %f94;
	add.f32 	%f119, %f118, 0fCB40007F;
	neg.f32 	%f120, %f119;
	fma.rn.f32 	%f121, %f115, 0f3FB8AA3B, %f120;
	fma.rn.f32 	%f122, %f115, 0f32A57060, %f121;
	mov.b32 	%r34, %f118;
	shl.b32 	%r35, %r34, 23;
	mov.b32 	%f123, %r35;
	ex2.approx.ftz.f32 	%f124, %f122;
	mul.f32 	%f125, %f124, %f123;
	st.global.f32 	[%rd13+8], %f125;
	ld.global.f32 	%f126, [%rd12+12];
	fma.rn.f32 	%f127, %f126, 0f3BBB989D, 0f3F000000;
	cvt.sat.f32.f32 	%f128, %f127;
	fma.rm.f32 	%f129, %f128, %f95, %f94;
	add.f32 	%f130, %f129, 0fCB40007F;
	neg.f32 	%f131, %f130;
	fma.rn.f32 	%f132, %f126, 0f3FB8AA3B, %f131;
	fma.rn.f32 	%f133, %f126, 0f32A57060, %f132;
	mov.b32 	%r36, %f129;
	shl.b32 	%r37, %r36, 23;
	mov.b32 	%f134, %r37;
	ex2.approx.ftz.f32 	%f135, %f133;
	mul.f32 	%f136, %f135, %f134;
	st.global.f32 	[%rd13+12], %f136;
	add.s32 	%r47, %r47, 4;
$L__BB0_7:
	setp.eq.s32 	%p6, %r7, 0;
	@%p6 bra 	$L__BB0_12;
	setp.eq.s32 	%p7, %r7, 1;
	@%p7 bra 	$L__BB0_10;
	mul.wide.u32 	%rd14, %r47, 4;
	add.s64 	%rd15, %rd2, %rd14;
	ld.global.f32 	%f137, [%rd15];
	fma.rn.f32 	%f138, %f137, 0f3BBB989D, 0f3F000000;
	cvt.sat.f32.f32 	%f139, %f138;
	mov.f32 	%f140, 0f4B400001;
	mov.f32 	%f141, 0f437C0000;
	fma.rm.f32 	%f142, %f139, %f141, %f140;
	add.f32 	%f143, %f142, 0fCB40007F;
	neg.f32 	%f144, %f143;
	fma.rn.f32 	%f145, %f137, 0f3FB8AA3B, %f144;
	fma.rn.f32 	%f146, %f137, 0f32A57060, %f145;
	mov.b32 	%r38, %f142;
	shl.b32 	%r39, %r38, 23;
	mov.b32 	%f147, %r39;
	ex2.approx.ftz.f32 	%f148, %f146;
	mul.f32 	%f149, %f148, %f147;
	add.s64 	%rd16, %rd1, %rd14;
	st.global.f32 	[%rd16], %f149;
	ld.global.f32 	%f150, [%rd15+4];
	fma.rn.f32 	%f151, %f150, 0f3BBB989D, 0f3F000000;
	cvt.sat.f32.f32 	%f152, %f151;
	fma.rm.f32 	%f153, %f152, %f141, %f140;
	add.f32 	%f154, %f153, 0fCB40007F;
	neg.f32 	%f155, %f154;
	fma.rn.f32 	%f156, %f150, 0f3FB8AA3B, %f155;
	fma.rn.f32 	%f157, %f150, 0f32A57060, %f156;
	mov.b32 	%r40, %f153;
	shl.b32 	%r41, %r40, 23;
	mov.b32 	%f158, %r41;
	ex2.approx.ftz.f32 	%f159, %f157;
	mul.f32 	%f160, %f159, %f158;
	st.global.f32 	[%rd16+4], %f160;
	add.s32 	%r47, %r47, 2;
$L__BB0_10:
	and.b32  	%r42, %r12, 1;
	setp.eq.b32 	%p8, %r42, 1;
	not.pred 	%p9, %p8;
	@%p9 bra 	$L__BB0_12;
	mul.wide.u32 	%rd17, %r47, 4;
	add.s64 	%rd18, %rd2, %rd17;
	ld.global.f32 	%f161, [%rd18];
	fma.rn.f32 	%f162, %f161, 0f3BBB989D, 0f3F000000;
	cvt.sat.f32.f32 	%f163, %f162;
	mov.f32 	%f164, 0f4B400001;
	mov.f32 	%f165, 0f437C0000;
	fma.rm.f32 	%f166, %f163, %f165, %f164;
	add.f32 	%f167, %f166, 0fCB40007F;
	neg.f32 	%f168, %f167;
	fma.rn.f32 	%f169, %f161, 0f3FB8AA3B, %f168;
	fma.rn.f32 	%f170, %f161, 0f32A57060, %f169;
	mov.b32 	%r43, %f166;
	shl.b32 	%r44, %r43, 23;
	mov.b32 	%f171, %r44;
	ex2.approx.ftz.f32 	%f172, %f170;
	mul.f32 	%f173, %f172, %f171;
	add.s64 	%rd19, %rd1, %rd17;
	st.global.f32 	[%rd19], %f173;
$L__BB0_12:
	ret;

}


// ===== COMPILED SASS (sm_100) =====

	.target	sm_100

	.elftype	@"ET_EXEC"


//--------------------- .note.nv.tkinfo           --------------------------
	.section	.note.nv.tkinfo,"",@"SHT_NOTE"
	.sectionflags	@"SHF_NOTE_NV_TKINFO"
	.tkinfo
        /*0018*/ 	.word	0x00000002
        /*0030*/ 	.string	""
        /*0030*/ 	.string	"ptxas"
        /*0030*/ 	.string	"Cuda compilation tools, release 13.0, V13.0.88"
        /*0030*/ 	.string	"Build cuda_13.0.r13.0/compiler.36424714_0"
        /*0030*/ 	.string	"-arch sm_100 -m 64 "



//--------------------- .note.nv.cuinfo           --------------------------
	.section	.note.nv.cuinfo,"",@"SHT_NOTE"
	.sectionflags	@"SHF_NOTE_NV_CUINFO"
        /*0018*/ 	.short	0x0002
        /*001a*/ 	.short	0x0064
        /*001c*/ 	.short	0x0082
	.zero		2


//--------------------- .nv.info                  --------------------------
	.section	.nv.info,"",@"SHT_CUDA_INFO"
	.align	4


	//----- nvinfo : EIATTR_REGCOUNT
	.align		4
        /*0000*/ 	.byte	0x04, 0x2f
        /*0002*/ 	.short	(.L_1 - .L_0)
	.align		4
.L_0:
        /*0004*/ 	.word	index@(_Z6kernelIf7functorEvRKT0_PT_S5_i)
        /*0008*/ 	.word	0x00000012


	//----- nvinfo : EIATTR_FRAME_SIZE
	.align		4
.L_1:
        /*000c*/ 	.byte	0x04, 0x11
        /*000e*/ 	.short	(.L_3 - .L_2)
	.align		4
.L_2:
        /*0010*/ 	.word	index@(_Z6kernelIf7functorEvRKT0_PT_S5_i)
        /*0014*/ 	.word	0x00000000


	//----- nvinfo : EIATTR_MIN_STACK_SIZE
	.align		4
.L_3:
        /*0018*/ 	.byte	0x04, 0x12
        /*001a*/ 	.short	(.L_5 - .L_4)
	.align		4
.L_4:
        /*001c*/ 	.word	index@(_Z6kernelIf7functorEvRKT0_PT_S5_i)
        /*0020*/ 	.word	0x00000000
.L_5:


//--------------------- .nv.compat                --------------------------
	.section	.nv.compat,"",@"SHT_CUDA_COMPAT_INFO"
	.align	4
        /*0000*/ 	.byte	0x02, 0x09, 0x00, 0x00, 0x02, 0x02, 0x01, 0x00, 0x02, 0x05, 0x05, 0x00, 0x03, 0x07, 0x01, 0x01
        /*0010*/ 	.byte	0x02, 0x03, 0x00, 0x00, 0x02, 0x06, 0x01, 0x00, 0x04, 0x0b, 0x08, 0x00, 0x09, 0x00, 0x00, 0x00
        /*0020*/ 	.byte	0x00, 0x00, 0x00, 0x00


//--------------------- .nv.info._Z6kernelIf7functorEvRKT0_PT_S5_i --------------------------
	.section	.nv.info._Z6kernelIf7functorEvRKT0_PT_S5_i,"",@"SHT_CUDA_INFO"
	.sectionflags	@""
	.align	4


	//----- nvinfo : EIATTR_CUDA_API_VERSION
	.align		4
        /*0000*/ 	.byte	0x04, 0x37
        /*0002*/ 	.short	(.L_7 - .L_6)
.L_6:
        /*0004*/ 	.word	0x00000082


	//----- nvinfo : EIATTR_KPARAM_INFO
	.align		4
.L_7:
        /*0008*/ 	.byte	0x04, 0x17
        /*000a*/ 	.short	(.L_9 - .L_8)
.L_8:
        /*000c*/ 	.word	0x00000000
        /*0010*/ 	.short	0x0003
        /*0012*/ 	.short	0x0018
        /*0014*/ 	.byte	0x00, 0xf0, 0x11, 0x00


	//----- nvinfo : EIATTR_KPARAM_INFO
	.align		4
.L_9:
        /*0018*/ 	.byte	0x04, 0x17
        /*001a*/ 	.short	(.L_11 - .L_10)
.L_10:
        /*001c*/ 	.word	0x00000000
        /*0020*/ 	.short	0x0002
        /*0022*/ 	.short	0x0010
        /*0024*/ 	.byte	0x00, 0xf5, 0x21, 0x00


	//----- nvinfo : EIATTR_KPARAM_INFO
	.align		4
.L_11:
        /*0028*/ 	.byte	0x04, 0x17
        /*002a*/ 	.short	(.L_13 - .L_12)
.L_12:
        /*002c*/ 	.word	0x00000000
        /*0030*/ 	.short	0x0001
        /*0032*/ 	.short	0x0008
        /*0034*/ 	.byte	0x00, 0xf5, 0x21, 0x00


	//----- nvinfo : EIATTR_KPARAM_INFO
	.align		4
.L_13:
        /*0038*/ 	.byte	0x04, 0x17
        /*003a*/ 	.short	(.L_15 - .L_14)
.L_14:
        /*003c*/ 	.word	0x00000000
        /*0040*/ 	.short	0x0000
        /*0042*/ 	.short	0x0000
        /*0044*/ 	.byte	0x00, 0xf5, 0x21, 0x00


	//----- nvinfo : EIATTR_SPARSE_MMA_MASK
	.align		4
.L_15:
        /*0048*/ 	.byte	0x03, 0x50
        /*004a*/ 	.short	0x0000


	//----- nvinfo : EIATTR_MAXREG_COUNT
	.align		4
        /*004c*/ 	.byte	0x03, 0x1b
        /*004e*/ 	.short	0x00ff


	//----- nvinfo : EIATTR_MERCURY_ISA_VERSION
	.align		4
        /*0050*/ 	.byte	0x03, 0x5f
        /*0052*/ 	.short	0x0101


	//----- nvinfo : EIATTR_VRC_CTA_INIT_COUNT
	.align		4
        /*0054*/ 	.byte	0x02, 0x4a
	.zero		1
	.zero		1


	//----- nvinfo : EIATTR_EXIT_INSTR_OFFSETS
	.align		4
        /*0058*/ 	.byte	0x04, 0x1c
        /*005a*/ 	.short	(.L_17 - .L_16)


	//   ....[0]....
.L_16:
        /*005c*/ 	.word	0x00000030


	//   ....[1]....
        /*0060*/ 	.word	0x00000710


	//   ....[2]....
        /*0064*/ 	.word	0x00000a50


	//   ....[3]....
        /*0068*/ 	.word	0x00000c50


	//   ....[4]....
        /*006c*/ 	.word	0x00000d60


	//----- nvinfo : EIATTR_CBANK_PARAM_SIZE
	.align		4
.L_17:
        /*0070*/ 	.byte	0x03, 0x19
        /*0072*/ 	.short	0x001c


	//----- nvinfo : EIATTR_PARAM_CBANK
	.align		4
        /*0074*/ 	.byte	0x04, 0x0a
        /*0076*/ 	.short	(.L_19 - .L_18)
	.align		4
.L_18:
        /*0078*/ 	.word	index@(.nv.constant0._Z6kernelIf7functorEvRKT0_PT_S5_i)
        /*007c*/ 	.short	0x0380
        /*007e*/ 	.short	0x001c


	//----- nvinfo : EIATTR_SW_WAR
	.align		4
.L_19:
        /*0080*/ 	.byte	0x04, 0x36
        /*0082*/ 	.short	(.L_21 - .L_20)
.L_20:
        /*0084*/ 	.word	0x00000008
.L_21:


//--------------------- .nv.callgraph             --------------------------
	.section	.nv.callgraph,"",@"SHT_CUDA_CALLGRAPH"
	.align	4
	.sectionentsize	8
	.align		4
        /*0000*/ 	.word	0x00000000
	.align		4
        /*0004*/ 	.word	0xffffffff
	.align		4
        /*0008*/ 	.word	0x00000000
	.align		4
        /*000c*/ 	.word	0xfffffffe
	.align		4
        /*0010*/ 	.word	0x00000000
	.align		4
        /*0014*/ 	.word	0xfffffffd
	.align		4
        /*0018*/ 	.word	0x00000000
	.align		4
        /*001c*/ 	.word	0xfffffffc


//--------------------- .text._Z6kernelIf7functorEvRKT0_PT_S5_i --------------------------
	.section	.text._Z6kernelIf7functorEvRKT0_PT_S5_i,"ax",@progbits
	.align	128
        .global         _Z6kernelIf7functorEvRKT0_PT_S5_i
        .type           _Z6kernelIf7functorEvRKT0_PT_S5_i,@function
        .size           _Z6kernelIf7functorEvRKT0_PT_S5_i,(.L_x_5 - _Z6kernelIf7functorEvRKT0_PT_S5_i)
        .other          _Z6kernelIf7functorEvRKT0_PT_S5_i,@"STO_CUDA_ENTRY STV_DEFAULT"
_Z6kernelIf7functorEvRKT0_PT_S5_i:
.text._Z6kernelIf7functorEvRKT0_PT_S5_i:
[----:B------:R-:W-:Y:S08]  /*0000*/  LDC R1, c[0x0][0x37c] ;  /* 0x0000df00ff017b82 */ /* 0x000ff00000000800 */
[----:B------:R-:W0:Y:S02]  /*0010*/  LDC R4, c[0x0][0x398] ;  /* 0x0000e600ff047b82 */ /* 0x000e240000000800 */
[----:B0-----:R-:W-:-:S13]  /*0020*/  ISETP.GE.AND P0, PT, R4, 0x1, PT ;  /* 0x000000010400780c */ /* 0x001fda0003f06270 */
[----:B------:R-:W-:Y:S05]  /*0030*/  @!P0 EXIT ;  /* 0x000000000000894d */ /* 0x000fea0003800000 */
[C---:B------:R-:W-:Y:S01]  /*0040*/  ISETP.GE.U32.AND P1, PT, R4.reuse, 0x8, PT ;  /* 0x000000080400780c */ /* 0x040fe20003f26070 */
[----:B------:R-:W0:Y:S01]  /*0050*/  LDCU.64 UR8, c[0x0][0x358] ;  /* 0x00006b00ff0877ac */ /* 0x000e220008000a00 */
[----:B------:R-:W-:Y:S01]  /*0060*/  LOP3.LUT R15, R4, 0x7, RZ, 0xc0, !PT ;  /* 0x00000007040f7812 */ /* 0x000fe200078ec0ff */
[----:B------:R-:W-:-:S03]  /*0070*/  HFMA2 R0, -RZ, RZ, 0, 0 ;  /* 0x00000000ff007431 */ /* 0x000fc600000001ff */
[----:B------:R-:W-:-:S07]  /*0080*/  ISETP.NE.AND P0, PT, R15, RZ, PT ;  /* 0x000000ff0f00720c */ /* 0x000fce0003f05270 */
[----:B------:R-:W-:Y:S06]  /*0090*/  @!P1 BRA `(.L_x_0) ;  /* 0x00000004009c9947 */ /* 0x000fec0003800000 */
[----:B------:R-:W1:Y:S01]  /*00a0*/  LDCU.64 UR6, c[0x0][0x388] ;  /* 0x00007100ff0677ac */ /* 0x000e620008000a00 */
[----:B------:R-:W-:Y:S01]  /*00b0*/  LOP3.LUT R0, R4, 0x7ffffff8, RZ, 0xc0, !PT ;  /* 0x7ffffff804007812 */ /* 0x000fe200078ec0ff */
[----:B------:R-:W2:Y:S03]  /*00c0*/  LDCU.64 UR4, c[0x0][0x390] ;  /* 0x00007200ff0477ac */ /* 0x000ea60008000a00 */
[----:B------:R-:W-:Y:S01]  /*00d0*/  IADD3 R5, PT, PT, -R0, RZ, RZ ;  /* 0x000000ff00057210 */ /* 0x000fe20007ffe1ff */
[----:B-1----:R-:W-:Y:S02]  /*00e0*/  UIADD3 UR6, UP0, UPT, UR6, 0x10, URZ ;  /* 0x0000001006067890 */ /* 0x002fe4000ff1e0ff */
[----:B--2---:R-:W-:Y:S02]  /*00f0*/  UIADD3 UR4, UP1, UPT, UR4, 0x10, URZ ;  /* 0x0000001004047890 */ /* 0x004fe4000ff3e0ff */
[----:B------:R-:W-:-:S02]  /*0100*/  UIADD3.X UR7, UPT, UPT, URZ, UR7, URZ, UP0, !UPT ;  /* 0x00000007ff077290 */ /* 0x000fc400087fe4ff */
[----:B------:R-:W-:Y:S01]  /*0110*/  MOV R2, UR6 ;  /* 0x0000000600027c02 */ /* 0x000fe20008000f00 */
[----:B------:R-:W-:Y:S01]  /*0120*/  UIADD3.X UR5, UPT, UPT, URZ, UR5, URZ, UP1, !UPT ;  /* 0x00000005ff057290 */ /* 0x000fe20008ffe4ff */
[----:B------:R-:W-:Y:S02]  /*0130*/  MOV R12, UR4 ;  /* 0x00000004000c7c02 */ /* 0x000fe40008000f00 */
[----:B------:R-:W-:-:S03]  /*0140*/  MOV R3, UR7 ;  /* 0x0000000700037c02 */ /* 0x000fc60008000f00 */
[----:B------:R-:W-:-:S07]  /*0150*/  MOV R13, UR5 ;  /* 0x00000005000d7c02 */ /* 0x000fce0008000f00 */
.L_x_1:
[----:B0-2---:R-:W2:Y:S01]  /*0160*/  LDG.E R7, desc[UR8][R2.64+-0x10] ;  /* 0xfffff00802077981 */ /* 0x005ea2000c1e1900 */
[----:B------:R-:W-:Y:S01]  /*0170*/  HFMA2 R9, -RZ, RZ, 3.7421875, 0 ;  /* 0x437c0000ff097431 */ /* 0x000fe200000001ff */
[----:B------:R-:W-:-:S05]  /*0180*/  MOV R8, 0x3bbb989d ;  /* 0x3bbb989d00087802 */ /* 0x000fca0000000f00 */
[----:B--2---:R-:W-:-:S04]  /*0190*/  FFMA.SAT R6, R7, R8, 0.5 ;  /* 0x3f00000007067423 */ /* 0x004fc80000002008 */
[----:B------:R-:W-:-:S04]  /*01a0*/  FFMA.RM R6, R6, R9, 12582913 ;  /* 0x4b40000106067423 */ /* 0x000fc80000004009 */
[C---:B------:R-:W-:Y:S01]  /*01b0*/  FADD R10, R6.reuse, -12583039 ;  /* 0xcb40007f060a7421 */ /* 0x040fe20000000000 */
[----:B------:R-:W-:-:S03]  /*01c0*/  SHF.L.U32 R6, R6, 0x17, RZ ;  /* 0x0000001706067819 */ /* 0x000fc600000006ff */
[----:B------:R-:W-:-:S04]  /*01d0*/  FFMA R10, R7, 1.4426950216293334961, -R10 ;  /* 0x3fb8aa3b070a7823 */ /* 0x000fc8000000080a */
[----:B------:R-:W-:-:S04]  /*01e0*/  FFMA R10, R7, 1.925963033500011079e-08, R10 ;  /* 0x32a57060070a7823 */ /* 0x000fc8000000000a */
[----:B------:R-:W0:Y:S02]  /*01f0*/  MUFU.EX2 R7, R10 ;  /* 0x0000000a00077308 */ /* 0x000e240000000800 */
[----:B0-----:R-:W-:Y:S01]  /*0200*/  FMUL R11, R6, R7 ;  /* 0x00000007060b7220 */ /* 0x001fe20000400000 */
[----:B------:R-:W-:Y:S02]  /*0210*/  MOV R6, R12 ;  /* 0x0000000c00067202 */ /* 0x000fe40000000f00 */
[----:B------:R-:W-:-:S05]  /*0220*/  MOV R7, R13 ;  /* 0x0000000d00077202 */ /* 0x000fca0000000f00 */
[----:B------:R0:W-:Y:S04]  /*0230*/  STG.E desc[UR8][R6.64+-0x10], R11 ;  /* 0xfffff00b06007986 */ /* 0x0001e8000c101908 */
[----:B------:R-:W2:Y:S02]  /*0240*/  LDG.E R13, desc[UR8][R2.64+-0xc] ;  /* 0xfffff408020d7981 */ /* 0x000ea4000c1e1900 */
[----:B--2---:R-:W-:-:S04]  /*0250*/  FFMA.SAT R12, R13, R8, 0.5 ;  /* 0x3f0000000d0c7423 */ /* 0x004fc80000002008 */
[----:B------:R-:W-:-:S04]  /*0260*/  FFMA.RM R12, R12, R9, 12582913 ;  /* 0x4b4000010c0c7423 */ /* 0x000fc80000004009 */
[C---:B------:R-:W-:Y:S01]  /*0270*/  FADD R14, R12.reuse, -12583039 ;  /* 0xcb40007f0c0e7421 */ /* 0x040fe20000000000 */
[----:B------:R-:W-:-:S03]  /*0280*/  SHF.L.U32 R12, R12, 0x17, RZ ;  /* 0x000000170c0c7819 */ /* 0x000fc600000006ff */
[----:B------:R-:W-:-:S04]  /*0290*/  FFMA R14, R13, 1.4426950216293334961, -R14 ;  /* 0x3fb8aa3b0d0e7823 */ /* 0x000fc8000000080e */
[----:B------:R-:W-:-:S04]  /*02a0*/  FFMA R14, R13, 1.925963033500011079e-08, R14 ;  /* 0x32a570600d0e7823 */ /* 0x000fc8000000000e */
[----:B------:R-:W1:Y:S02]  /*02b0*/  MUFU.EX2 R13, R14 ;  /* 0x0000000e000d7308 */ /* 0x000e640000000800 */
[----:B-1----:R-:W-:-:S05]  /*02c0*/  FMUL R13, R12, R13 ;  /* 0x0000000d0c0d7220 */ /* 0x002fca0000400000 */
[----:B------:R1:W-:Y:S04]  /*02d0*/  STG.E desc[UR8][R6.64+-0xc], R13 ;  /* 0xfffff40d06007986 */ /* 0x0003e8000c101908 */
[----:B0-----:R-:W2:Y:S02]  /*02e0*/  LDG.E R11, desc[UR8][R2.64+-0x8] ;  /* 0xfffff808020b7981 */ /* 0x001ea4000c1e1900 */
[----:B--2---:R-:W-:-:S04]  /*02f0*/  FFMA.SAT R10, R11, R8, 0.5 ;  /* 0x3f0000000b0a7423 */ /* 0x004fc80000002008 */
[----:B------:R-:W-:-:S04]  /*0300*/  FFMA.RM R10, R10, R9, 12582913 ;  /* 0x4b4000010a0a7423 */ /* 0x000fc80000004009 */
[C---:B------:R-:W-:Y:S01]  /*0310*/  FADD R12, R10.reuse, -12583039 ;  /* 0xcb40007f0a0c7421 */ /* 0x040fe20000000000 */
[----:B------:R-:W-:-:S03]  /*0320*/  SHF.L.U32 R10, R10, 0x17, RZ ;  /* 0x000000170a0a7819 */ /* 0x000fc600000006ff */
[----:B------:R-:W-:-:S04]  /*0330*/  FFMA R12, R11, 1.4426950216293334961, -R12 ;  /* 0x3fb8aa3b0b0c7823 */ /* 0x000fc8000000080c */
[----:B------:R-:W-:-:S04]  /*0340*/  FFMA R12, R11, 1.925963033500011079e-08, R12 ;  /* 0x32a570600b0c7823 */ /* 0x000fc8000000000c */
[----:B------:R-:W0:Y:S02]  /*0350*/  MUFU.EX2 R11, R12 ;  /* 0x0000000c000b7308 */ /* 0x000e240000000800 */
[----:B0-----:R-:W-:-:S05]  /*0360*/  FMUL R11, R10, R11 ;  /* 0x0000000b0a0b7220 */ /* 0x001fca0000400000 */
[----:B------:R0:W-:Y:S04]  /*0370*/  STG.E desc[UR8][R6.64+-0x8], R11 ;  /* 0xfffff80b06007986 */ /* 0x0001e8000c101908 */
[----:B-1----:R-:W2:Y:S02]  /*0380*/  LDG.E R13, desc[UR8][R2.64+-0x4] ;  /* 0xfffffc08020d7981 */ /* 0x002ea4000c1e1900 */
        /* <DEDUP_REMOVED lines=39> */
[----:B-1----:R0:W3:Y:S01]  /*0600*/  LDG.E R13, desc[UR8][R2.64+0xc] ;  /* 0x00000c08020d7981 */ /* 0x0020e2000c1e1900 */
[----:B------:R-:W-:Y:S02]  /*0610*/  IADD3 R5, PT, PT, R5, 0x8, RZ ;  /* 0x0000000805057810 */ /* 0x000fe40007ffe0ff */
[----:B------:R-:W-:Y:S02]  /*0620*/  IADD3 R12, P3, PT, R6, 0x20, RZ ;  /* 0x00000020060c7810 */ /* 0x000fe40007f7e0ff */
[----:B------:R-:W-:Y:S02]  /*0630*/  ISETP.NE.AND P1, PT, R5, RZ, PT ;  /* 0x000000ff0500720c */ /* 0x000fe40003f25270 */
[----:B0-----:R-:W-:-:S04]  /*0640*/  IADD3 R2, P2, PT, R2, 0x20, RZ ;  /* 0x0000002002027810 */ /* 0x001fc80007f5e0ff */
[----:B------:R-:W-:Y:S01]  /*0650*/  IADD3.X R3, PT, PT, RZ, R3, RZ, P2, !PT ;  /* 0x00000003ff037210 */ /* 0x000fe200017fe4ff */
[----:B---3--:R-:W-:-:S04]  /*0660*/  FFMA.SAT R8, R13, R8, 0.5 ;  /* 0x3f0000000d087423 */ /* 0x008fc80000002008 */
[----:B------:R-:W-:-:S04]  /*0670*/  FFMA.RM R8, R8, R9, 12582913 ;  /* 0x4b40000108087423 */ /* 0x000fc80000004009 */
[C---:B------:R-:W-:Y:S01]  /*0680*/  FADD R10, R8.reuse, -12583039 ;  /* 0xcb40007f080a7421 */ /* 0x040fe20000000000 */
[----:B------:R-:W-:-:S03]  /*0690*/  SHF.L.U32 R8, R8, 0x17, RZ ;  /* 0x0000001708087819 */ /* 0x000fc600000006ff */
[----:B------:R-:W-:-:S04]  /*06a0*/  FFMA R10, R13, 1.4426950216293334961, -R10 ;  /* 0x3fb8aa3b0d0a7823 */ /* 0x000fc8000000080a */
[----:B------:R-:W-:Y:S01]  /*06b0*/  FFMA R10, R13, 1.925963033500011079e-08, R10 ;  /* 0x32a570600d0a7823 */ /* 0x000fe2000000000a */
[----:B------:R-:W-:-:S03]  /*06c0*/  IADD3.X R13, PT, PT, RZ, R7, RZ, P3, !PT ;  /* 0x00000007ff0d7210 */ /* 0x000fc60001ffe4ff */
[----:B------:R-:W0:Y:S02]  /*06d0*/  MUFU.EX2 R9, R10 ;  /* 0x0000000a00097308 */ /* 0x000e240000000800 */
[----:B0-----:R-:W-:-:S05]  /*06e0*/  FMUL R9, R8, R9 ;  /* 0x0000000908097220 */ /* 0x001fca0000400000 */
[----:B------:R2:W-:Y:S01]  /*06f0*/  STG.E desc[UR8][R6.64+0xc], R9 ;  /* 0x00000c0906007986 */ /* 0x0005e2000c101908 */
[----:B------:R-:W-:Y:S05]  /*0700*/  @P1 BRA `(.L_x_1) ;  /* 0xfffffff800941947 */ /* 0x000fea000383ffff */
.L_x_0:
[----:B0-----:R-:W-:Y:S05]  /*0710*/  @!P0 EXIT ;  /* 0x000000000000894d */ /* 0x001fea0003800000 */
[----:B------:R-:W-:Y:S02]  /*0720*/  ISETP.GE.U32.AND P0, PT, R15, 0x4, PT ;  /* 0x000000040f00780c */ /* 0x000fe40003f06070 */
[----:B------:R-:W-:-:S04]  /*0730*/  LOP3.LUT R12, R4, 0x3, RZ, 0xc0, !PT ;  /* 0x00000003040c7812 */ /* 0x000fc800078ec0ff */
[----:B------:R-:W-:-:S07]  /*0740*/  ISETP.NE.AND P1, PT, R12, RZ, PT ;  /* 0x000000ff0c00720c */ /* 0x000fce0003f25270 */
[----:B------:R-:W-:Y:S06]  /*0750*/  @!P0 BRA `(.L_x_2) ;  /* 0x0000000000bc8947 */ /* 0x000fec0003800000 */
[----:B------:R-:W0:Y:S02]  /*0760*/  LDC.64 R2, c[0x0][0x388] ;  /* 0x0000e200ff027b82 */ /* 0x000e240000000a00 */
[----:B0-----:R-:W-:-:S05]  /*0770*/  IMAD.WIDE.U32 R2, R0, 0x4, R2 ;  /* 0x0000000400027825 */ /* 0x001fca00078e0002 */
[----:B------:R-:W2:Y:S01]  /*0780*/  LDG.E R10, desc[UR8][R2.64] ;  /* 0x00000008020a7981 */ /* 0x000ea2000c1e1900 */
[----:B------:R-:W-:Y:S01]  /*0790*/  HFMA2 R5, -RZ, RZ, 0.96630859375, -0.0022525787353515625 ;  /* 0x3bbb989dff057431 */ /* 0x000fe200000001ff */
[----:B------:R-:W-:-:S04]  /*07a0*/  MOV R8, 0x437c0000 ;  /* 0x437c000000087802 */ /* 0x000fc80000000f00 */
[----:B--2---:R-:W-:-:S04]  /*07b0*/  FFMA.SAT R7, R10, R5, 0.5 ;  /* 0x3f0000000a077423 */ /* 0x004fc80000002005 */
[----:B------:R-:W-:Y:S02]  /*07c0*/  FFMA.RM R9, R7, R8, 12582913 ;  /* 0x4b40000107097423 */ /* 0x000fe40000004008 */
[----:B------:R-:W0:Y:S02]  /*07d0*/  LDC.64 R6, c[0x0][0x390] ;  /* 0x0000e400ff067b82 */ /* 0x000e240000000a00 */
[C---:B------:R-:W-:Y:S01]  /*07e0*/  FADD R11, R9.reuse, -12583039 ;  /* 0xcb40007f090b7421 */ /* 0x040fe20000000000 */
[----:B------:R-:W-:-:S03]  /*07f0*/  SHF.L.U32 R9, R9, 0x17, RZ ;  /* 0x0000001709097819 */ /* 0x000fc600000006ff */
[----:B------:R-:W-:-:S04]  /*0800*/  FFMA R11, R10, 1.4426950216293334961, -R11 ;  /* 0x3fb8aa3b0a0b7823 */ /* 0x000fc8000000080b */
[----:B------:R-:W-:-:S04]  /*0810*/  FFMA R11, R10, 1.925963033500011079e-08, R11 ;  /* 0x32a570600a0b7823 */ /* 0x000fc8000000000b */
[----:B------:R-:W1:Y:S01]  /*0820*/  MUFU.EX2 R10, R11 ;  /* 0x0000000b000a7308 */ /* 0x000e620000000800 */
[----:B0-----:R-:W-:-:S04]  /*0830*/  IMAD.WIDE.U32 R6, R0, 0x4, R6 ;  /* 0x0000000400067825 */ /* 0x001fc800078e0006 */
[----:B-1----:R-:W-:-:S05]  /*0840*/  FMUL R9, R9, R10 ;  /* 0x0000000a09097220 */ /* 0x002fca0000400000 */
        /* <DEDUP_REMOVED lines=11> */
[----:B------:R-:W0:Y:S02]  /*0900*/  LDG.E R10, desc[UR8][R2.64+0x8] ;  /* 0x00000808020a7981 */ /* 0x000e24000c1e1900 */
[----:B0-----:R-:W-:-:S04]  /*0910*/  FFMA.SAT R9, R10, R5, 0.5 ;  /* 0x3f0000000a097423 */ /* 0x001fc80000002005 */
        /* <DEDUP_REMOVED lines=8> */
[----:B------:R-:W2:Y:S01]  /*09a0*/  LDG.E R10, desc[UR8][R2.64+0xc] ;  /* 0x00000c08020a7981 */ /* 0x000ea2000c1e1900 */
[----:B------:R-:W-:Y:S01]  /*09b0*/  IADD3 R0, PT, PT, R0, 0x4, RZ ;  /* 0x0000000400007810 */ /* 0x000fe20007ffe0ff */
[----:B--2---:R-:W-:-:S04]  /*09c0*/  FFMA.SAT R5, R10, R5, 0.5 ;  /* 0x3f0000000a057423 */ /* 0x004fc80000002005 */
[----:B------:R-:W-:-:S04]  /*09d0*/  FFMA.RM R5, R5, R8, 12582913 ;  /* 0x4b40000105057423 */ /* 0x000fc80000004008 */
[C---:B-1----:R-:W-:Y:S01]  /*09e0*/  FADD R13, R5.reuse, -12583039 ;  /* 0xcb40007f050d7421 */ /* 0x042fe20000000000 */
[----:B------:R-:W-:-:S03]  /*09f0*/  SHF.L.U32 R5, R5, 0x17, RZ ;  /* 0x0000001705057819 */ /* 0x000fc600000006ff */
[----:B------:R-:W-:-:S04]  /*0a00*/  FFMA R13, R10, 1.4426950216293334961, -R13 ;  /* 0x3fb8aa3b0a0d7823 */ /* 0x000fc8000000080d */
[----:B------:R-:W-:-:S04]  /*0a10*/  FFMA R13, R10, 1.925963033500011079e-08, R13 ;  /* 0x32a570600a0d7823 */ /* 0x000fc8000000000d */
[----:B------:R-:W1:Y:S02]  /*0a20*/  MUFU.EX2 R8, R13 ;  /* 0x0000000d00087308 */ /* 0x000e640000000800 */
[----:B-1----:R-:W-:-:S05]  /*0a30*/  FMUL R5, R5, R8 ;  /* 0x0000000805057220 */ /* 0x002fca0000400000 */
[----:B------:R0:W-:Y:S02]  /*0a40*/  STG.E desc[UR8][R6.64+0xc], R5 ;  /* 0x00000c0506007986 */ /* 0x0001e4000c101908 */
.L_x_2:
[----:B------:R-:W-:Y:S05]  /*0a50*/  @!P1 EXIT ;  /* 0x000000000000994d */ /* 0x000fea0003800000 */
[----:B------:R-:W-:Y:S02]  /*0a60*/  ISETP.NE.AND P0, PT, R12, 0x1, PT ;  /* 0x000000010c00780c */ /* 0x000fe40003f05270 */
[----:B------:R-:W-:-:S04]  /*0a70*/  LOP3.LUT R4, R4, 0x1, RZ, 0xc0, !PT ;  /* 0x0000000104047812 */ /* 0x000fc800078ec0ff */
[----:B------:R-:W-:-:S07]  /*0a80*/  ISETP.NE.U32.AND P1, PT, R4, 0x1, PT ;  /* 0x000000010400780c */ /* 0x000fce0003f25070 */
[----:B------:R-:W-:Y:S06]  /*0a90*/  @!P0 BRA `(.L_x_3) ;  /* 0x00000000006c8947 */ /* 0x000fec0003800000 */
[----:B0-----:R-:W0:Y:S02]  /*0aa0*/  LDC.64 R4, c[0x0][0x388] ;  /* 0x0000e200ff047b82 */ /* 0x001e240000000a00 */
[----:B0-----:R-:W-:-:S05]  /*0ab0*/  IMAD.WIDE.U32 R4, R0, 0x4, R4 ;  /* 0x0000000400047825 */ /* 0x001fca00078e0004 */
[----:B--2---:R-:W2:Y:S01]  /*0ac0*/  LDG.E R6, desc[UR8][R4.64] ;  /* 0x0000000804067981 */ /* 0x004ea2000c1e1900 */
        /* <DEDUP_REMOVED lines=13> */
[----:B------:R-:W2:Y:S01]  /*0ba0*/  LDG.E R4, desc[UR8][R4.64+0x4] ;  /* 0x0000040804047981 */ /* 0x000ea2000c1e1900 */
[----:B------:R-:W-:Y:S01]  /*0bb0*/  IADD3 R0, PT, PT, R0, 0x2, RZ ;  /* 0x0000000200007810 */ /* 0x000fe20007ffe0ff */
[----:B--2---:R-:W-:-:S04]  /*0bc0*/  FFMA.SAT R6, R4, R11, 0.5 ;  /* 0x3f00000004067423 */ /* 0x004fc8000000200b */
[----:B------:R-:W-:-:S04]  /*0bd0*/  FFMA.RM R6, R6, R13, 12582913 ;  /* 0x4b40000106067423 */ /* 0x000fc8000000400d */
[C---:B------:R-:W-:Y:S01]  /*0be0*/  FADD R11, R6.reuse, -12583039 ;  /* 0xcb40007f060b7421 */ /* 0x040fe20000000000 */
[----:B------:R-:W-:-:S03]  /*0bf0*/  SHF.L.U32 R6, R6, 0x17, RZ ;  /* 0x0000001706067819 */ /* 0x000fc600000006ff */
[----:B------:R-:W-:-:S04]  /*0c00*/  FFMA R11, R4, 1.4426950216293334961, -R11 ;  /* 0x3fb8aa3b040b7823 */ /* 0x000fc8000000080b */
[----:B------:R-:W-:-:S06]  /*0c10*/  FFMA R11, R4, 1.925963033500011079e-08, R11 ;  /* 0x32a57060040b7823 */ /* 0x000fcc000000000b */
[----:B------:R-:W0:Y:S02]  /*0c20*/  MUFU.EX2 R11, R11 ;  /* 0x0000000b000b7308 */ /* 0x000e240000000800 */
[----:B0-----:R-:W-:-:S05]  /*0c30*/  FMUL R9, R6, R11 ;  /* 0x0000000b06097220 */ /* 0x001fca0000400000 */
[----:B------:R1:W-:Y:S02]  /*0c40*/  STG.E desc[UR8][R2.64+0x4], R9 ;  /* 0x0000040902007986 */ /* 0x0003e4000c101908 */
.L_x_3:
[----:B------:R-:W-:Y:S05]  /*0c50*/  @P1 EXIT ;  /* 0x000000000000194d */ /* 0x000fea0003800000 */
[----:B-1----:R-:W1:Y:S02]  /*0c60*/  LDC.64 R2, c[0x0][0x388] ;  /* 0x0000e200ff027b82 */ /* 0x002e640000000a00 */
[----:B-1----:R-:W-:-:S06]  /*0c70*/  IMAD.WIDE.U32 R2, R0, 0x4, R2 ;  /* 0x0000000400027825 */ /* 0x002fcc00078e0002 */
[----:B------:R-:W3:Y:S01]  /*0c80*/  LDG.E R2, desc[UR8][R2.64] ;  /* 0x0000000802027981 */ /* 0x000ee2000c1e1900 */
[----:B0-----:R-:W-:Y:S01]  /*0c90*/  HFMA2 R5, -RZ, RZ, 0.96630859375, -0.0022525787353515625 ;  /* 0x3bbb989dff057431 */ /* 0x001fe200000001ff */
[----:B--2---:R-:W-:-:S04]  /*0ca0*/  MOV R7, 0x437c0000 ;  /* 0x437c000000077802 */ /* 0x004fc80000000f00 */
[----:B---3--:R-:W-:-:S04]  /*0cb0*/  FFMA.SAT R4, R2, R5, 0.5 ;  /* 0x3f00000002047423 */ /* 0x008fc80000002005 */
[----:B------:R-:W-:Y:S02]  /*0cc0*/  FFMA.RM R6, R4, R7, 12582913 ;  /* 0x4b40000104067423 */ /* 0x000fe40000004007 */
[----:B------:R-:W0:Y:S02]  /*0cd0*/  LDC.64 R4, c[0x0][0x390] ;  /* 0x0000e400ff047b82 */ /* 0x000e240000000a00 */
[C---:B------:R-:W-:Y:S01]  /*0ce0*/  FADD R7, R6.reuse, -12583039 ;  /* 0xcb40007f06077421 */ /* 0x040fe20000000000 */
[----:B------:R-:W-:-:S03]  /*0cf0*/  SHF.L.U32 R6, R6, 0x17, RZ ;  /* 0x0000001706067819 */ /* 0x000fc600000006ff */
[----:B------:R-:W-:-:S04]  /*0d00*/  FFMA R7, R2, 1.4426950216293334961, -R7 ;  /* 0x3fb8aa3b02077823 */ /* 0x000fc80000000807 */
[----:B------:R-:W-:-:S06]  /*0d10*/  FFMA R7, R2, 1.925963033500011079e-08, R7 ;  /* 0x32a5706002077823 */ /* 0x000fcc0000000007 */
[----:B------:R-:W1:Y:S01]  /*0d20*/  MUFU.EX2 R7, R7 ;  /* 0x0000000700077308 */ /* 0x000e620000000800 */
[----:B0-----:R-:W-:-:S04]  /*0d30*/  IMAD.WIDE.U32 R2, R0, 0x4, R4 ;  /* 0x0000000400027825 */ /* 0x001fc800078e0004 */
[----:B-1----:R-:W-:-:S05]  /*0d40*/  FMUL R5, R6, R7 ;  /* 0x0000000706057220 */ /* 0x002fca0000400000 */
[----:B------:R-:W-:Y:S01]  /*0d50*/  STG.E desc[UR8][R2.64], R5 ;  /* 0x0000000502007986 */ /* 0x000fe2000c101908 */
[----:B------:R-:W-:Y:S05]  /*0d60*/  EXIT ;  /* 0x000000000000794d */ /* 0x000fea0003800000 */
.L_x_4:
[----:B------:R-:W-:-:S00]  /*0d70*/  BRA `(.L_x_4) ;  /* 0xfffffffc00fc7947 */ /* 0x000fc0000383ffff */
[----:B------:R-:W-:-:S00]  /*0d80*/  NOP ;  /* 0x0000000000007918 */ /* 0x000fc00000000000 */
[----:B------:R-:W-:-:S00]  /*0d90*/  NOP ;  /* 0x0000000000007918 */ /* 0x000fc00000000000 */
[----:B------:R-:W-:-:S00]  /*0da0*/  NOP ;  /* 0x0000000000007918 */ /* 0x000fc00000000000 */
[----:B------:R-:W-:-:S00]  /*0db0*/  NOP ;  /* 0x0000000000007918 */ /* 0x000fc00000000000 */
[----:B------:R-:W-:-:S00]  /*0dc0*/  NOP ;  /* 0x0000000000007918 */ /* 0x000fc00000000000 */
[----:B------:R-:W-:-:S00]  /*0dd0*/  NOP ;  /* 0x0000000000007918 */ /* 0x000fc00000000000 */
[----:B------:R-:W-:-:S00]  /*0de0*/  NOP ;  /* 0x0000000000007918 */ /* 0x000fc00000000000 */
[----:B------:R-:W-:-:S00]  /*0df0*/  NOP ;  /* 0x0000000000007918 */ /* 0x000fc00000000000 */
.L_x_5:


//--------------------- .nv.shared.reserved.0     --------------------------
	.section	.nv.shared.reserved.0,"aw",@nobits
	.weak		__nv_reservedSMEM_offset_0_alias
	.size		__nv_reservedSMEM_offset_0_alias, 0, 64
	.other		__nv_reservedSMEM_offset_0_alias,@"STO_CUDA_RESERVED_SHARED STV_DEFAULT"
__nv_reservedSMEM_offset_0_alias:
	.zero		0
	.zero		64


//--------------------- .nv.constant0._Z6kernelIf7functorEvRKT0_PT_S5_i --------------------------
	.section	.nv.constant0._Z6kernelIf7functorEvRKT0_PT_S5_i,"a",@progbits
	.sectionflags	@""
	.align	4
.nv.constant0._Z6kernelIf7functorEvRKT0_PT_S5_i:
	.zero		924


//--------------------- SYMBOLS --------------------------

	.type		.nv.reservedSmem.offset0,@object
	.size		.nv.reservedSmem.offset0,0x4
